//
// Generated by NVIDIA NVVM Compiler
//
// Compiler Build ID: CL-36424714
// Cuda compilation tools, release 13.0, V13.0.88
// Based on NVVM 20.0.0
//

.version 9.0
.target sm_100
.address_size 64

	// .globl	default_function_kernel0

.visible .entry default_function_kernel0(
	.param .u64 .ptr .align 1 default_function_kernel0_param_0,
	.param .u64 .ptr .align 1 default_function_kernel0_param_1,
	.param .u64 .ptr .align 1 default_function_kernel0_param_2
)
.maxntid 1024
{
	.reg .pred 	%p<2>;
	.reg .b32 	%r<9>;
	.reg .b32 	%f<52>;
	.reg .b64 	%rd<21>;

	ld.param.u64 	%rd8, [default_function_kernel0_param_0];
	ld.param.u64 	%rd9, [default_function_kernel0_param_1];
	ld.param.u64 	%rd10, [default_function_kernel0_param_2];
	cvta.to.global.u64 	%rd11, %rd10;
	cvta.to.global.u64 	%rd12, %rd9;
	cvta.to.global.u64 	%rd13, %rd8;
	mov.u32 	%r4, %ctaid.x;
	shl.b32 	%r5, %r4, 10;
	mov.u32 	%r6, %tid.x;
	or.b32  	%r7, %r5, %r6;
	mul.wide.u32 	%rd14, %r7, 4;
	add.s64 	%rd1, %rd13, %rd14;
	mul.wide.u32 	%rd15, %r6, 4;
	add.s64 	%rd16, %rd15, %rd12;
	add.s64 	%rd20, %rd16, 32768;
	mul.wide.u32 	%rd17, %r4, 4;
	add.s64 	%rd18, %rd17, %rd11;
	add.s64 	%rd19, %rd18, 32768;
	mov.b32 	%r8, 0;
	mov.f32 	%f51, 0f00000000;
$L__BB0_1:
	ld.global.nc.f32 	%f4, [%rd20+-32768];
	ld.global.nc.f32 	%f5, [%rd19+-32768];
	fma.rn.f32 	%f6, %f4, %f5, %f51;
	ld.global.nc.f32 	%f7, [%rd20+-28672];
	ld.global.nc.f32 	%f8, [%rd19+-28672];
	fma.rn.f32 	%f9, %f7, %f8, %f6;
	ld.global.nc.f32 	%f10, [%rd20+-24576];
	ld.global.nc.f32 	%f11, [%rd19+-24576];
	fma.rn.f32 	%f12, %f10, %f11, %f9;
	ld.global.nc.f32 	%f13, [%rd20+-20480];
	ld.global.nc.f32 	%f14, [%rd19+-20480];
	fma.rn.f32 	%f15, %f13, %f14, %f12;
	ld.global.nc.f32 	%f16, [%rd20+-16384];
	ld.global.nc.f32 	%f17, [%rd19+-16384];
	fma.rn.f32 	%f18, %f16, %f17, %f15;
	ld.global.nc.f32 	%f19, [%rd20+-12288];
	ld.global.nc.f32 	%f20, [%rd19+-12288];
	fma.rn.f32 	%f21, %f19, %f20, %f18;
	ld.global.nc.f32 	%f22, [%rd20+-8192];
	ld.global.nc.f32 	%f23, [%rd19+-8192];
	fma.rn.f32 	%f24, %f22, %f23, %f21;
	ld.global.nc.f32 	%f25, [%rd20+-4096];
	ld.global.nc.f32 	%f26, [%rd19+-4096];
	fma.rn.f32 	%f27, %f25, %f26, %f24;
	ld.global.nc.f32 	%f28, [%rd20];
	ld.global.nc.f32 	%f29, [%rd19];
	fma.rn.f32 	%f30, %f28, %f29, %f27;
	ld.global.nc.f32 	%f31, [%rd20+4096];
	ld.global.nc.f32 	%f32, [%rd19+4096];
	fma.rn.f32 	%f33, %f31, %f32, %f30;
	ld.global.nc.f32 	%f34, [%rd20+8192];
	ld.global.nc.f32 	%f35, [%rd19+8192];
	fma.rn.f32 	%f36, %f34, %f35, %f33;
	ld.global.nc.f32 	%f37, [%rd20+12288];
	ld.global.nc.f32 	%f38, [%rd19+12288];
	fma.rn.f32 	%f39, %f37, %f38, %f36;
	ld.global.nc.f32 	%f40, [%rd20+16384];
	ld.global.nc.f32 	%f41, [%rd19+16384];
	fma.rn.f32 	%f42, %f40, %f41, %f39;
	ld.global.nc.f32 	%f43, [%rd20+20480];
	ld.global.nc.f32 	%f44, [%rd19+20480];
	fma.rn.f32 	%f45, %f43, %f44, %f42;
	ld.global.nc.f32 	%f46, [%rd20+24576];
	ld.global.nc.f32 	%f47, [%rd19+24576];
	fma.rn.f32 	%f48, %f46, %f47, %f45;
	ld.global.nc.f32 	%f49, [%rd20+28672];
	ld.global.nc.f32 	%f50, [%rd19+28672];
	fma.rn.f32 	%f51, %f49, %f50, %f48;
	add.s32 	%r8, %r8, 16;
	add.s64 	%rd20, %rd20, 65536;
	add.s64 	%rd19, %rd19, 65536;
	setp.ne.s32 	%p1, %r8, 1024;
	@%p1 bra 	$L__BB0_1;
	st.global.f32 	[%rd1], %f51;
	ret;

}


// ===== COMPILED SASS (sm_100) =====

	.target	sm_100

	.elftype	@"ET_EXEC"


//--------------------- .note.nv.tkinfo           --------------------------
	.section	.note.nv.tkinfo,"",@"SHT_NOTE"
	.sectionflags	@"SHF_NOTE_NV_TKINFO"
	.tkinfo
        /*0018*/ 	.word	0x00000002
        /*0030*/ 	.string	""
        /*0030*/ 	.string	"ptxas"
        /*0030*/ 	.string	"Cuda compilation tools, release 13.0, V13.0.88"
        /*0030*/ 	.string	"Build cuda_13.0.r13.0/compiler.36424714_0"
        /*0030*/ 	.string	"-arch sm_100 -m 64 "



//--------------------- .note.nv.cuinfo           --------------------------
	.section	.note.nv.cuinfo,"",@"SHT_NOTE"
	.sectionflags	@"SHF_NOTE_NV_CUINFO"
        /*0018*/ 	.short	0x0002
        /*001a*/ 	.short	0x0064
        /*001c*/ 	.short	0x0082
	.zero		2


//--------------------- .nv.info                  --------------------------
	.section	.nv.info,"",@"SHT_CUDA_INFO"
	.align	4


	//----- nvinfo : EIATTR_REGCOUNT
	.align		4
        /*0000*/ 	.byte	0x04, 0x2f
        /*0002*/ 	.short	(.L_1 - .L_0)
	.align		4
.L_0:
        /*0004*/ 	.word	index@(default_function_kernel0)
        /*0008*/ 	.word	0x0000001e


	//----- nvinfo : EIATTR_FRAME_SIZE
	.align		4
.L_1:
        /*000c*/ 	.byte	0x04, 0x11
        /*000e*/ 	.short	(.L_3 - .L_2)
	.align		4
.L_2:
        /*0010*/ 	.word	index@(default_function_kernel0)
        /*0014*/ 	.word	0x00000000


	//----- nvinfo : EIATTR_MIN_STACK_SIZE
	.align		4
.L_3:
        /*0018*/ 	.byte	0x04, 0x12
        /*001a*/ 	.short	(.L_5 - .L_4)
	.align		4
.L_4:
        /*001c*/ 	.word	index@(default_function_kernel0)
        /*0020*/ 	.word	0x00000000
.L_5:


//--------------------- .nv.compat                --------------------------
	.section	.nv.compat,"",@"SHT_CUDA_COMPAT_INFO"
	.align	4
        /*0000*/ 	.byte	0x02, 0x09, 0x00, 0x00, 0x02, 0x02, 0x01, 0x00, 0x02, 0x05, 0x05, 0x00, 0x03, 0x07, 0x01, 0x01
        /*0010*/ 	.byte	0x02, 0x03, 0x00, 0x00, 0x02, 0x06, 0x01, 0x00, 0x04, 0x0b, 0x08, 0x00, 0x09, 0x00, 0x00, 0x00
        /*0020*/ 	.byte	0x00, 0x00, 0x00, 0x00


//--------------------- .nv.info.default_function_kernel0 --------------------------
	.section	.nv.info.default_function_kernel0,"",@"SHT_CUDA_INFO"
	.sectionflags	@""
	.align	4


	//----- nvinfo : EIATTR_CUDA_API_VERSION
	.align		4
        /*0000*/ 	.byte	0x04, 0x37
        /*0002*/ 	.short	(.L_7 - .L_6)
.L_6:
        /*0004*/ 	.word	0x00000082


	//----- nvinfo : EIATTR_KPARAM_INFO
	.align		4
.L_7:
        /*0008*/ 	.byte	0x04, 0x17
        /*000a*/ 	.short	(.L_9 - .L_8)
.L_8:
        /*000c*/ 	.word	0x00000000
        /*0010*/ 	.short	0x0002
        /*0012*/ 	.short	0x0010
        /*0014*/ 	.byte	0x00, 0xf5, 0x21, 0x00


	//----- nvinfo : EIATTR_KPARAM_INFO
	.align		4
.L_9:
        /*0018*/ 	.byte	0x04, 0x17
        /*001a*/ 	.short	(.L_11 - .L_10)
.L_10:
        /*001c*/ 	.word	0x00000000
        /*0020*/ 	.short	0x0001
        /*0022*/ 	.short	0x0008
        /*0024*/ 	.byte	0x00, 0xf5, 0x21, 0x00


	//----- nvinfo : EIATTR_KPARAM_INFO
	.align		4
.L_11:
        /*0028*/ 	.byte	0x04, 0x17
        /*002a*/ 	.short	(.L_13 - .L_12)
.L_12:
        /*002c*/ 	.word	0x00000000
        /*0030*/ 	.short	0x0000
        /*0032*/ 	.short	0x0000
        /*0034*/ 	.byte	0x00, 0xf5, 0x21, 0x00


	//----- nvinfo : EIATTR_SPARSE_MMA_MASK
	.align		4
.L_13:
        /*0038*/ 	.byte	0x03, 0x50
        /*003a*/ 	.short	0x0000


	//----- nvinfo : EIATTR_MAXREG_COUNT
	.align		4
        /*003c*/ 	.byte	0x03, 0x1b
        /*003e*/ 	.short	0x0040


	//----- nvinfo : EIATTR_MERCURY_ISA_VERSION
	.align		4
        /*0040*/ 	.byte	0x03, 0x5f
        /*0042*/ 	.short	0x0101


	//----- nvinfo : EIATTR_VRC_CTA_INIT_COUNT
	.align		4
        /*0044*/ 	.byte	0x02, 0x4a
	.zero		1
	.zero		1


	//----- nvinfo : EIATTR_EXIT_INSTR_OFFSETS
	.align		4
        /*0048*/ 	.byte	0x04, 0x1c
        /*004a*/ 	.short	(.L_15 - .L_14)


	//   ....[0]....
.L_14:
        /*004c*/ 	.word	0x000004d0


	//----- nvinfo : EIATTR_MAX_THREADS
	.align		4
.L_15:
        /*0050*/ 	.byte	0x04, 0x05
        /*0052*/ 	.short	(.L_17 - .L_16)
.L_16:
        /*0054*/ 	.word	0x00000400
        /*0058*/ 	.word	0x00000001
        /*005c*/ 	.word	0x00000001


	//----- nvinfo : EIATTR_CBANK_PARAM_SIZE
	.align		4
.L_17:
        /*0060*/ 	.byte	0x03, 0x19
        /*0062*/ 	.short	0x0018


	//----- nvinfo : EIATTR_PARAM_CBANK
	.align		4
        /*0064*/ 	.byte	0x04, 0x0a
        /*0066*/ 	.short	(.L_19 - .L_18)
	.align		4
.L_18:
        /*0068*/ 	.word	index@(.nv.constant0.default_function_kernel0)
        /*006c*/ 	.short	0x0380
        /*006e*/ 	.short	0x0018


	//----- nvinfo : EIATTR_SW_WAR
	.align		4
.L_19:
        /*0070*/ 	.byte	0x04, 0x36
        /*0072*/ 	.short	(.L_21 - .L_20)
.L_20:
        /*0074*/ 	.word	0x00000008
.L_21:


//--------------------- .nv.callgraph             --------------------------
	.section	.nv.callgraph,"",@"SHT_CUDA_CALLGRAPH"
	.align	4
	.sectionentsize	8
	.align		4
        /*0000*/ 	.word	0x00000000
	.align		4
        /*0004*/ 	.word	0xffffffff
	.align		4
        /*0008*/ 	.word	0x00000000
	.align		4
        /*000c*/ 	.word	0xfffffffe
	.align		4
        /*0010*/ 	.word	0x00000000
	.align		4
        /*0014*/ 	.word	0xfffffffd
	.align		4
        /*0018*/ 	.word	0x00000000
	.align		4
        /*001c*/ 	.word	0xfffffffc


//--------------------- .text.default_function_kernel0 --------------------------
	.section	.text.default_function_kernel0,"ax",@progbits
	.align	128
        .global         default_function_kernel0
        .type           default_function_kernel0,@function
        .size           default_function_kernel0,(.L_x_2 - default_function_kernel0)
        .other          default_function_kernel0,@"STO_CUDA_ENTRY STV_DEFAULT"
default_function_kernel0:
.text.default_function_kernel0:
[----:B------:R-:W-:Y:S01]  /*0000*/  LDC R1, c[0x0][0x37c] ;  /* 0x0000df00ff017b82 */ /* 0x000fe20000000800 */
[----:B------:R-:W0:Y:S07]  /*0010*/  S2R R7, SR_TID.X ;  /* 0x0000000000077919 */ /* 0x000e2e0000002100 */
[----:B------:R-:W1:Y:S01]  /*0020*/  S2UR UR6, SR_CTAID.X ;  /* 0x00000000000679c3 */ /* 0x000e620000002500 */
[----:B------:R-:W1:Y:S01]  /*0030*/  LDCU.64 UR4, c[0x0][0x390] ;  /* 0x00007200ff0477ac */ /* 0x000e620008000a00 */
[----:B------:R-:W-:Y:S01]  /*0040*/  HFMA2 R13, -RZ, RZ, 0, 0 ;  /* 0x00000000ff0d7431 */ /* 0x000fe200000001ff */
[----:B------:R-:W2:Y:S05]  /*0050*/  LDCU.64 UR8, c[0x0][0x358] ;  /* 0x00006b00ff0877ac */ /* 0x000eaa0008000a00 */
[----:B------:R-:W0:Y:S08]  /*0060*/  LDC.64 R2, c[0x0][0x388] ;  /* 0x0000e200ff027b82 */ /* 0x000e300000000a00 */
[----:B------:R-:W3:Y:S01]  /*0070*/  LDC.64 R4, c[0x0][0x380] ;  /* 0x0000e000ff047b82 */ /* 0x000ee20000000a00 */
[----:B-1----:R-:W-:-:S02]  /*0080*/  UIMAD.WIDE.U32 UR4, UR6, 0x4, UR4 ;  /* 0x00000004060478a5 */ /* 0x002fc4000f8e0004 */
[----:B------:R-:W-:Y:S02]  /*0090*/  USHF.L.U32 UR7, UR6, 0xa, URZ ;  /* 0x0000000a06077899 */ /* 0x000fe400080006ff */
[----:B------:R-:W-:Y:S01]  /*00a0*/  UIADD3 UR6, UP0, UPT, UR4, 0x8000, URZ ;  /* 0x0000800004067890 */ /* 0x000fe2000ff1e0ff */
[----:B0-----:R-:W-:-:S03]  /*00b0*/  IMAD.WIDE.U32 R2, R7, 0x4, R2 ;  /* 0x0000000407027825 */ /* 0x001fc600078e0002 */
[----:B------:R-:W-:Y:S01]  /*00c0*/  LOP3.LUT R7, R7, UR7, RZ, 0xfc, !PT ;  /* 0x0000000707077c12 */ /* 0x000fe2000f8efcff */
[----:B------:R-:W-:Y:S01]  /*00d0*/  UIADD3.X UR4, UPT, UPT, URZ, UR5, URZ, UP0, !UPT ;  /* 0x00000005ff047290 */ /* 0x000fe200087fe4ff */
[----:B------:R-:W-:Y:S02]  /*00e0*/  IADD3 R6, P0, PT, R2, 0x8000, RZ ;  /* 0x0000800002067810 */ /* 0x000fe40007f1e0ff */
[----:B------:R-:W-:Y:S01]  /*00f0*/  MOV R2, UR6 ;  /* 0x0000000600027c02 */ /* 0x000fe20008000f00 */
[----:B---3--:R-:W-:Y:S01]  /*0100*/  IMAD.WIDE.U32 R4, R7, 0x4, R4 ;  /* 0x0000000407047825 */ /* 0x008fe200078e0004 */
[----:B------:R-:W-:Y:S02]  /*0110*/  IADD3.X R11, PT, PT, RZ, R3, RZ, P0, !PT ;  /* 0x00000003ff0b7210 */ /* 0x000fe400007fe4ff */
[----:B------:R-:W-:Y:S01]  /*0120*/  MOV R3, UR4 ;  /* 0x0000000400037c02 */ /* 0x000fe20008000f00 */
[----:B--2---:R-:W-:-:S06]  /*0130*/  UMOV UR4, URZ ;  /* 0x000000ff00047c82 */ /* 0x004fcc0008000000 */
.L_x_0:
[----:B------:R-:W-:Y:S01]  /*0140*/  MOV R7, R11 ;  /* 0x0000000b00077202 */ /* 0x000fe20000000f00 */
[----:B------:R-:W2:Y:S04]  /*0150*/  LDG.E.CONSTANT R12, desc[UR8][R2.64+-0x8000] ;  /* 0xff800008020c7981 */ /* 0x000ea8000c1e9900 */
[----:B------:R-:W2:Y:S04]  /*0160*/  LDG.E.CONSTANT R10, desc[UR8][R6.64+-0x8000] ;  /* 0xff800008060a7981 */ /* 0x000ea8000c1e9900 */
[----:B------:R-:W3:Y:S04]  /*0170*/  LDG.E.CONSTANT R27, desc[UR8][R6.64+-0x7000] ;  /* 0xff900008061b7981 */ /* 0x000ee8000c1e9900 */
[----:B------:R-:W3:Y:S04]  /*0180*/  LDG.E.CONSTANT R24, desc[UR8][R2.64+-0x7000] ;  /* 0xff90000802187981 */ /* 0x000ee8000c1e9900 */
[----:B------:R-:W4:Y:S04]  /*0190*/  LDG.E.CONSTANT R18, desc[UR8][R6.64+-0x6000] ;  /* 0xffa0000806127981 */ /* 0x000f28000c1e9900 */
[----:B------:R-:W4:Y:S04]  /*01a0*/  LDG.E.CONSTANT R21, desc[UR8][R2.64+-0x6000] ;  /* 0xffa0000802157981 */ /* 0x000f28000c1e9900 */
[----:B------:R-:W5:Y:S04]  /*01b0*/  LDG.E.CONSTANT R23, desc[UR8][R6.64+-0x5000] ;  /* 0xffb0000806177981 */ /* 0x000f68000c1e9900 */
        /* <DEDUP_REMOVED lines=11> */
[----:B------:R-:W5:Y:S01]  /*0270*/  LDG.E.CONSTANT R15, desc[UR8][R2.64+0x1000] ;  /* 0x00100008020f7981 */ /* 0x000f62000c1e9900 */
[----:B--2---:R-:W-:-:S03]  /*0280*/  FFMA R10, R10, R12, R13 ;  /* 0x0000000c0a0a7223 */ /* 0x004fc6000000000d */
[----:B------:R-:W2:Y:S04]  /*0290*/  LDG.E.CONSTANT R12, desc[UR8][R6.64+0x1000] ;  /* 0x00100008060c7981 */ /* 0x000ea8000c1e9900 */
[----:B------:R-:W2:Y:S01]  /*02a0*/  LDG.E.CONSTANT R13, desc[UR8][R2.64+0x2000] ;  /* 0x00200008020d7981 */ /* 0x000ea2000c1e9900 */
[----:B---3--:R-:W-:-:S03]  /*02b0*/  FFMA R27, R27, R24, R10 ;  /* 0x000000181b1b7223 */ /* 0x008fc6000000000a */
[----:B------:R-:W3:Y:S01]  /*02c0*/  LDG.E.CONSTANT R10, desc[UR8][R6.64+0x2000] ;  /* 0x00200008060a7981 */ /* 0x000ee2000c1e9900 */
[----:B----4-:R-:W-:-:S03]  /*02d0*/  FFMA R24, R18, R21, R27 ;  /* 0x0000001512187223 */ /* 0x010fc6000000001b */
[----:B------:R-:W4:Y:S04]  /*02e0*/  LDG.E.CONSTANT R18, desc[UR8][R6.64+0x3000] ;  /* 0x0030000806127981 */ /* 0x000f28000c1e9900 */
[----:B------:R-:W4:Y:S01]  /*02f0*/  LDG.E.CONSTANT R21, desc[UR8][R2.64+0x3000] ;  /* 0x0030000802157981 */ /* 0x000f22000c1e9900 */
[----:B-----5:R-:W-:-:S03]  /*0300*/  FFMA R27, R23, R20, R24 ;  /* 0x00000014171b7223 */ /* 0x020fc60000000018 */
[----:B------:R-:W5:Y:S04]  /*0310*/  LDG.E.CONSTANT R20, desc[UR8][R6.64+0x4000] ;  /* 0x0040000806147981 */ /* 0x000f68000c1e9900 */
[----:B------:R-:W5:Y:S01]  /*0320*/  LDG.E.CONSTANT R23, desc[UR8][R2.64+0x4000] ;  /* 0x0040000802177981 */ /* 0x000f62000c1e9900 */
[----:B------:R-:W-:-:S03]  /*0330*/  FFMA R27, R22, R25, R27 ;  /* 0x00000019161b7223 */ /* 0x000fc6000000001b */
[----:B------:R-:W5:Y:S04]  /*0340*/  LDG.E.CONSTANT R22, desc[UR8][R6.64+0x5000] ;  /* 0x0050000806167981 */ /* 0x000f68000c1e9900 */
[----:B------:R-:W5:Y:S01]  /*0350*/  LDG.E.CONSTANT R25, desc[UR8][R2.64+0x5000] ;  /* 0x0050000802197981 */ /* 0x000f62000c1e9900 */
[----:B------:R-:W-:-:S03]  /*0360*/  FFMA R27, R16, R19, R27 ;  /* 0x00000013101b7223 */ /* 0x000fc6000000001b */
[----:B------:R-:W5:Y:S04]  /*0370*/  LDG.E.CONSTANT R19, desc[UR8][R6.64+0x6000] ;  /* 0x0060000806137981 */ /* 0x000f68000c1e9900 */
[----:B------:R-:W5:Y:S01]  /*0380*/  LDG.E.CONSTANT R16, desc[UR8][R2.64+0x6000] ;  /* 0x0060000802107981 */ /* 0x000f62000c1e9900 */
[----:B------:R-:W-:-:S03]  /*0390*/  FFMA R24, R0, R9, R27 ;  /* 0x0000000900187223 */ /* 0x000fc6000000001b */
[----:B------:R0:W5:Y:S04]  /*03a0*/  LDG.E.CONSTANT R0, desc[UR8][R6.64+0x7000] ;  /* 0x0070000806007981 */ /* 0x000168000c1e9900 */
[----:B------:R1:W5:Y:S01]  /*03b0*/  LDG.E.CONSTANT R9, desc[UR8][R2.64+0x7000] ;  /* 0x0070000802097981 */ /* 0x000362000c1e9900 */
[----:B------:R-:W-:-:S04]  /*03c0*/  FFMA R11, R11, R8, R24 ;  /* 0x000000080b0b7223 */ /* 0x000fc80000000018 */
[----:B------:R-:W-:Y:S01]  /*03d0*/  FFMA R11, R14, R17, R11 ;  /* 0x000000110e0b7223 */ /* 0x000fe2000000000b */
[----:B------:R-:W-:-:S04]  /*03e0*/  UIADD3 UR4, UPT, UPT, UR4, 0x10, URZ ;  /* 0x0000001004047890 */ /* 0x000fc8000fffe0ff */
[----:B------:R-:W-:Y:S01]  /*03f0*/  UISETP.NE.AND UP0, UPT, UR4, 0x400, UPT ;  /* 0x000004000400788c */ /* 0x000fe2000bf05270 */
[----:B0-----:R-:W-:Y:S02]  /*0400*/  IADD3 R6, P0, PT, R6, 0x10000, RZ ;  /* 0x0001000006067810 */ /* 0x001fe40007f1e0ff */
[----:B-1----:R-:W-:-:S04]  /*0410*/  IADD3 R2, P1, PT, R2, 0x10000, RZ ;  /* 0x0001000002027810 */ /* 0x002fc80007f3e0ff */
[----:B------:R-:W-:Y:S01]  /*0420*/  IADD3.X R3, PT, PT, RZ, R3, RZ, P1, !PT ;  /* 0x00000003ff037210 */ /* 0x000fe20000ffe4ff */
[----:B--2---:R-:W-:-:S04]  /*0430*/  FFMA R11, R12, R15, R11 ;  /* 0x0000000f0c0b7223 */ /* 0x004fc8000000000b */
[----:B---3--:R-:W-:-:S04]  /*0440*/  FFMA R11, R10, R13, R11 ;  /* 0x0000000d0a0b7223 */ /* 0x008fc8000000000b */
[----:B----4-:R-:W-:-:S04]  /*0450*/  FFMA R11, R18, R21, R11 ;  /* 0x00000015120b7223 */ /* 0x010fc8000000000b */
[----:B-----5:R-:W-:-:S04]  /*0460*/  FFMA R11, R20, R23, R11 ;  /* 0x00000017140b7223 */ /* 0x020fc8000000000b */
[----:B------:R-:W-:Y:S01]  /*0470*/  FFMA R22, R22, R25, R11 ;  /* 0x0000001916167223 */ /* 0x000fe2000000000b */
[----:B------:R-:W-:-:S03]  /*0480*/  IADD3.X R11, PT, PT, RZ, R7, RZ, P0, !PT ;  /* 0x00000007ff0b7210 */ /* 0x000fc600007fe4ff */
[----:B------:R-:W-:-:S04]  /*0490*/  FFMA R19, R19, R16, R22 ;  /* 0x0000001013137223 */ /* 0x000fc80000000016 */
[----:B------:R-:W-:Y:S01]  /*04a0*/  FFMA R13, R0, R9, R19 ;  /* 0x00000009000d7223 */ /* 0x000fe20000000013 */
[----:B------:R-:W-:Y:S06]  /*04b0*/  BRA.U UP0, `(.L_x_0) ;  /* 0xfffffffd00207547 */ /* 0x000fec000b83ffff */
[----:B------:R-:W-:Y:S01]  /*04c0*/  STG.E desc[UR8][R4.64], R13 ;  /* 0x0000000d04007986 */ /* 0x000fe2000c101908 */
[----:B------:R-:W-:Y:S05]  /*04d0*/  EXIT ;  /* 0x000000000000794d */ /* 0x000fea0003800000 */
.L_x_1:
[----:B------:R-:W-:-:S00]  /*04e0*/  BRA `(.L_x_1) ;  /* 0xfffffffc00fc7947 */ /* 0x000fc0000383ffff */
[----:B------:R-:W-:-:S00]  /*04f0*/  NOP ;  /* 0x0000000000007918 */ /* 0x000fc00000000000 */
        /* <DEDUP_REMOVED lines=8> */
.L_x_2:


//--------------------- .nv.shared.reserved.0     --------------------------
	.section	.nv.shared.reserved.0,"aw",@nobits
	.weak		__nv_reservedSMEM_offset_0_alias
	.size		__nv_reservedSMEM_offset_0_alias, 0, 64
	.other		__nv_reservedSMEM_offset_0_alias,@"STO_CUDA_RESERVED_SHARED STV_DEFAULT"
__nv_reservedSMEM_offset_0_alias:
	.zero		0
	.zero		64


//--------------------- .nv.constant0.default_function_kernel0 --------------------------
	.section	.nv.constant0.default_function_kernel0,"a",@progbits
	.sectionflags	@""
	.align	4
.nv.constant0.default_function_kernel0:
	.zero		920


//--------------------- SYMBOLS --------------------------

	.type		.nv.reservedSmem.offset0,@object
	.size		.nv.reservedSmem.offset0,0x4
